//
// Generated by NVIDIA NVVM Compiler
//
// Compiler Build ID: CL-36424714
// Cuda compilation tools, release 13.0, V13.0.88
// Based on NVVM 20.0.0
//

.version 9.0
.target sm_100
.address_size 64

	// .globl	_Z5cdistPKfiS0_iiiPf
.extern .shared .align 16 .b8 smem[];

.visible .entry _Z5cdistPKfiS0_iiiPf(
	.param .u64 .ptr .align 1 _Z5cdistPKfiS0_iiiPf_param_0,
	.param .u32 _Z5cdistPKfiS0_iiiPf_param_1,
	.param .u64 .ptr .align 1 _Z5cdistPKfiS0_iiiPf_param_2,
	.param .u32 _Z5cdistPKfiS0_iiiPf_param_3,
	.param .u32 _Z5cdistPKfiS0_iiiPf_param_4,
	.param .u32 _Z5cdistPKfiS0_iiiPf_param_5,
	.param .u64 .ptr .align 1 _Z5cdistPKfiS0_iiiPf_param_6
)
{
	.reg .pred 	%p<5>;
	.reg .b32 	%r<27>;
	.reg .b32 	%f<22>;
	.reg .b64 	%rd<13>;

	ld.param.u64 	%rd2, [_Z5cdistPKfiS0_iiiPf_param_0];
	ld.param.u32 	%r12, [_Z5cdistPKfiS0_iiiPf_param_1];
	ld.param.u64 	%rd3, [_Z5cdistPKfiS0_iiiPf_param_2];
	ld.param.u32 	%r10, [_Z5cdistPKfiS0_iiiPf_param_3];
	ld.param.u32 	%r11, [_Z5cdistPKfiS0_iiiPf_param_5];
	ld.param.u64 	%rd1, [_Z5cdistPKfiS0_iiiPf_param_6];
	cvta.to.global.u64 	%rd4, %rd3;
	cvta.to.global.u64 	%rd5, %rd2;
	mov.u32 	%r1, %tid.x;
	mov.u32 	%r2, %ctaid.x;
	mad.lo.s32 	%r13, %r12, %r1, %r2;
	mul.wide.u32 	%rd6, %r13, 4;
	add.s64 	%rd7, %rd5, %rd6;
	ld.global.f32 	%f1, [%rd7];
	mad.lo.s32 	%r14, %r10, %r1, %r11;
	mul.wide.u32 	%rd8, %r14, 4;
	add.s64 	%rd9, %rd4, %rd8;
	ld.global.f32 	%f2, [%rd9];
	mul.f32 	%f3, %f1, %f2;
	shl.b32 	%r15, %r1, 2;
	mov.u32 	%r16, smem;
	add.s32 	%r3, %r16, %r15;
	st.shared.f32 	[%r3], %f3;
	mul.f32 	%f4, %f1, %f1;
	mov.u32 	%r26, %ntid.x;
	shl.b32 	%r5, %r26, 2;
	add.s32 	%r6, %r3, %r5;
	st.shared.f32 	[%r6], %f4;
	mul.f32 	%f5, %f2, %f2;
	add.s32 	%r7, %r6, %r5;
	st.shared.f32 	[%r7], %f5;
	bar.sync 	0;
	setp.lt.u32 	%p1, %r26, 2;
	@%p1 bra 	$L__BB0_4;
$L__BB0_1:
	shr.u32 	%r9, %r26, 1;
	setp.ge.u32 	%p2, %r1, %r9;
	@%p2 bra 	$L__BB0_3;
	shl.b32 	%r17, %r9, 2;
	add.s32 	%r18, %r3, %r17;
	ld.shared.f32 	%f6, [%r18];
	ld.shared.f32 	%f7, [%r3];
	add.f32 	%f8, %f6, %f7;
	st.shared.f32 	[%r3], %f8;
	add.s32 	%r19, %r18, %r5;
	ld.shared.f32 	%f9, [%r19];
	ld.shared.f32 	%f10, [%r6];
	add.f32 	%f11, %f9, %f10;
	st.shared.f32 	[%r6], %f11;
	add.s32 	%r20, %r19, %r5;
	ld.shared.f32 	%f12, [%r20];
	ld.shared.f32 	%f13, [%r7];
	add.f32 	%f14, %f12, %f13;
	st.shared.f32 	[%r7], %f14;
$L__BB0_3:
	bar.sync 	0;
	setp.gt.u32 	%p3, %r26, 3;
	mov.u32 	%r26, %r9;
	@%p3 bra 	$L__BB0_1;
$L__BB0_4:
	setp.ne.s32 	%p4, %r1, 0;
	@%p4 bra 	$L__BB0_6;
	ld.shared.f32 	%f15, [smem];
	add.s32 	%r23, %r16, %r5;
	ld.shared.f32 	%f16, [%r23];
	sqrt.rn.f32 	%f17, %f16;
	add.s32 	%r24, %r23, %r5;
	ld.shared.f32 	%f18, [%r24];
	sqrt.rn.f32 	%f19, %f18;
	mul.f32 	%f20, %f17, %f19;
	div.rn.f32 	%f21, %f15, %f20;
	mad.lo.s32 	%r25, %r10, %r2, %r11;
	cvta.to.global.u64 	%rd10, %rd1;
	mul.wide.u32 	%rd11, %r25, 4;
	add.s64 	%rd12, %rd10, %rd11;
	st.global.f32 	[%rd12], %f21;
$L__BB0_6:
	ret;

}


// ===== COMPILED SASS (sm_100) =====

	.target	sm_100

	.elftype	@"ET_EXEC"


//--------------------- .note.nv.tkinfo           --------------------------
	.section	.note.nv.tkinfo,"",@"SHT_NOTE"
	.sectionflags	@"SHF_NOTE_NV_TKINFO"
	.tkinfo
        /*0018*/ 	.word	0x00000002
        /*0030*/ 	.string	""
        /*0030*/ 	.string	"ptxas"
        /*0030*/ 	.string	"Cuda compilation tools, release 13.0, V13.0.88"
        /*0030*/ 	.string	"Build cuda_13.0.r13.0/compiler.36424714_0"
        /*0030*/ 	.string	"-arch sm_100 -m 64 "



//--------------------- .note.nv.cuinfo           --------------------------
	.section	.note.nv.cuinfo,"",@"SHT_NOTE"
	.sectionflags	@"SHF_NOTE_NV_CUINFO"
        /*0018*/ 	.short	0x0002
        /*001a*/ 	.short	0x0064
        /*001c*/ 	.short	0x0082
	.zero		2


//--------------------- .nv.info                  --------------------------
	.section	.nv.info,"",@"SHT_CUDA_INFO"
	.align	4


	//----- nvinfo : EIATTR_REGCOUNT
	.align		4
        /*0000*/ 	.byte	0x04, 0x2f
        /*0002*/ 	.short	(.L_1 - .L_0)
	.align		4
.L_0:
        /*0004*/ 	.word	index@(_Z5cdistPKfiS0_iiiPf)
        /*0008*/ 	.word	0x00000010


	//----- nvinfo : EIATTR_FRAME_SIZE
	.align		4
.L_1:
        /*000c*/ 	.byte	0x04, 0x11
        /*000e*/ 	.short	(.L_3 - .L_2)
	.align		4
.L_2:
        /*0010*/ 	.word	index@($__internal_1_$__cuda_sm3x_div_rn_noftz_f32_slowpath)
        /*0014*/ 	.word	0x00000000


	//----- nvinfo : EIATTR_FRAME_SIZE
	.align		4
.L_3:
        /*0018*/ 	.byte	0x04, 0x11
        /*001a*/ 	.short	(.L_5 - .L_4)
	.align		4
.L_4:
        /*001c*/ 	.word	index@($__internal_0_$__cuda_sm20_sqrt_rn_f32_slowpath)
        /*0020*/ 	.word	0x00000000


	//----- nvinfo : EIATTR_FRAME_SIZE
	.align		4
.L_5:
        /*0024*/ 	.byte	0x04, 0x11
        /*0026*/ 	.short	(.L_7 - .L_6)
	.align		4
.L_6:
        /*0028*/ 	.word	index@(_Z5cdistPKfiS0_iiiPf)
        /*002c*/ 	.word	0x00000000


	//----- nvinfo : EIATTR_MIN_STACK_SIZE
	.align		4
.L_7:
        /*0030*/ 	.byte	0x04, 0x12
        /*0032*/ 	.short	(.L_9 - .L_8)
	.align		4
.L_8:
        /*0034*/ 	.word	index@(_Z5cdistPKfiS0_iiiPf)
        /*0038*/ 	.word	0x00000000
.L_9:


//--------------------- .nv.compat                --------------------------
	.section	.nv.compat,"",@"SHT_CUDA_COMPAT_INFO"
	.align	4
        /*0000*/ 	.byte	0x02, 0x09, 0x00, 0x00, 0x02, 0x02, 0x01, 0x00, 0x02, 0x05, 0x05, 0x00, 0x03, 0x07, 0x01, 0x01
        /*0010*/ 	.byte	0x02, 0x03, 0x00, 0x00, 0x02, 0x06, 0x01, 0x00, 0x04, 0x0b, 0x08, 0x00, 0x01, 0x00, 0x00, 0x00
        /*0020*/ 	.byte	0x00, 0x00, 0x00, 0x00


//--------------------- .nv.info._Z5cdistPKfiS0_iiiPf --------------------------
	.section	.nv.info._Z5cdistPKfiS0_iiiPf,"",@"SHT_CUDA_INFO"
	.sectionflags	@""
	.align	4


	//----- nvinfo : EIATTR_CUDA_API_VERSION
	.align		4
        /*0000*/ 	.byte	0x04, 0x37
        /*0002*/ 	.short	(.L_11 - .L_10)
.L_10:
        /*0004*/ 	.word	0x00000082


	//----- nvinfo : EIATTR_KPARAM_INFO
	.align		4
.L_11:
        /*0008*/ 	.byte	0x04, 0x17
        /*000a*/ 	.short	(.L_13 - .L_12)
.L_12:
        /*000c*/ 	.word	0x00000000
        /*0010*/ 	.short	0x0006
        /*0012*/ 	.short	0x0028
        /*0014*/ 	.byte	0x00, 0xf5, 0x21, 0x00


	//----- nvinfo : EIATTR_KPARAM_INFO
	.align		4
.L_13:
        /*0018*/ 	.byte	0x04, 0x17
        /*001a*/ 	.short	(.L_15 - .L_14)
.L_14:
        /*001c*/ 	.word	0x00000000
        /*0020*/ 	.short	0x0005
        /*0022*/ 	.short	0x0020
        /*0024*/ 	.byte	0x00, 0xf0, 0x11, 0x00


	//----- nvinfo : EIATTR_KPARAM_INFO
	.align		4
.L_15:
        /*0028*/ 	.byte	0x04, 0x17
        /*002a*/ 	.short	(.L_17 - .L_16)
.L_16:
        /*002c*/ 	.word	0x00000000
        /*0030*/ 	.short	0x0004
        /*0032*/ 	.short	0x001c
        /*0034*/ 	.byte	0x00, 0xf0, 0x11, 0x00


	//----- nvinfo : EIATTR_KPARAM_INFO
	.align		4
.L_17:
        /*0038*/ 	.byte	0x04, 0x17
        /*003a*/ 	.short	(.L_19 - .L_18)
.L_18:
        /*003c*/ 	.word	0x00000000
        /*0040*/ 	.short	0x0003
        /*0042*/ 	.short	0x0018
        /*0044*/ 	.byte	0x00, 0xf0, 0x11, 0x00


	//----- nvinfo : EIATTR_KPARAM_INFO
	.align		4
.L_19:
        /*0048*/ 	.byte	0x04, 0x17
        /*004a*/ 	.short	(.L_21 - .L_20)
.L_20:
        /*004c*/ 	.word	0x00000000
        /*0050*/ 	.short	0x0002
        /*0052*/ 	.short	0x0010
        /*0054*/ 	.byte	0x00, 0xf5, 0x21, 0x00


	//----- nvinfo : EIATTR_KPARAM_INFO
	.align		4
.L_21:
        /*0058*/ 	.byte	0x04, 0x17
        /*005a*/ 	.short	(.L_23 - .L_22)
.L_22:
        /*005c*/ 	.word	0x00000000
        /*0060*/ 	.short	0x0001
        /*0062*/ 	.short	0x0008
        /*0064*/ 	.byte	0x00, 0xf0, 0x11, 0x00


	//----- nvinfo : EIATTR_KPARAM_INFO
	.align		4
.L_23:
        /*0068*/ 	.byte	0x04, 0x17
        /*006a*/ 	.short	(.L_25 - .L_24)
.L_24:
        /*006c*/ 	.word	0x00000000
        /*0070*/ 	.short	0x0000
        /*0072*/ 	.short	0x0000
        /*0074*/ 	.byte	0x00, 0xf5, 0x21, 0x00


	//----- nvinfo : EIATTR_SPARSE_MMA_MASK
	.align		4
.L_25:
        /*0078*/ 	.byte	0x03, 0x50
        /*007a*/ 	.short	0x0000


	//----- nvinfo : EIATTR_MAXREG_COUNT
	.align		4
        /*007c*/ 	.byte	0x03, 0x1b
        /*007e*/ 	.short	0x00ff


	//----- nvinfo : EIATTR_NUM_BARRIERS
	.align		4
        /*0080*/ 	.byte	0x02, 0x4c
        /*0082*/ 	.byte	0x01
	.zero		1


	//----- nvinfo : EIATTR_MERCURY_ISA_VERSION
	.align		4
        /*0084*/ 	.byte	0x03, 0x5f
        /*0086*/ 	.short	0x0101


	//----- nvinfo : EIATTR_VRC_CTA_INIT_COUNT
	.align		4
        /*0088*/ 	.byte	0x02, 0x4a
	.zero		1
	.zero		1


	//----- nvinfo : EIATTR_EXIT_INSTR_OFFSETS
	.align		4
        /*008c*/ 	.byte	0x04, 0x1c
        /*008e*/ 	.short	(.L_27 - .L_26)


	//   ....[0]....
.L_26:
        /*0090*/ 	.word	0x00000390


	//   ....[1]....
        /*0094*/ 	.word	0x000006a0


	//----- nvinfo : EIATTR_CRS_STACK_SIZE
	.align		4
.L_27:
        /*0098*/ 	.byte	0x04, 0x1e
        /*009a*/ 	.short	(.L_29 - .L_28)
.L_28:
        /*009c*/ 	.word	0x00000000


	//----- nvinfo : EIATTR_CBANK_PARAM_SIZE
	.align		4
.L_29:
        /*00a0*/ 	.byte	0x03, 0x19
        /*00a2*/ 	.short	0x0030


	//----- nvinfo : EIATTR_PARAM_CBANK
	.align		4
        /*00a4*/ 	.byte	0x04, 0x0a
        /*00a6*/ 	.short	(.L_31 - .L_30)
	.align		4
.L_30:
        /*00a8*/ 	.word	index@(.nv.constant0._Z5cdistPKfiS0_iiiPf)
        /*00ac*/ 	.short	0x0380
        /*00ae*/ 	.short	0x0030


	//----- nvinfo : EIATTR_SW_WAR
	.align		4
.L_31:
        /*00b0*/ 	.byte	0x04, 0x36
        /*00b2*/ 	.short	(.L_33 - .L_32)
.L_32:
        /*00b4*/ 	.word	0x00000008
.L_33:


//--------------------- .nv.callgraph             --------------------------
	.section	.nv.callgraph,"",@"SHT_CUDA_CALLGRAPH"
	.align	4
	.sectionentsize	8
	.align		4
        /*0000*/ 	.word	0x00000000
	.align		4
        /*0004*/ 	.word	0xffffffff
	.align		4
        /*0008*/ 	.word	0x00000000
	.align		4
        /*000c*/ 	.word	0xfffffffe
	.align		4
        /*0010*/ 	.word	0x00000000
	.align		4
        /*0014*/ 	.word	0xfffffffd
	.align		4
        /*0018*/ 	.word	0x00000000
	.align		4
        /*001c*/ 	.word	0xfffffffc


//--------------------- .text._Z5cdistPKfiS0_iiiPf --------------------------
	.section	.text._Z5cdistPKfiS0_iiiPf,"ax",@progbits
	.align	128
        .global         _Z5cdistPKfiS0_iiiPf
        .type           _Z5cdistPKfiS0_iiiPf,@function
        .size           _Z5cdistPKfiS0_iiiPf,(.L_x_20 - _Z5cdistPKfiS0_iiiPf)
        .other          _Z5cdistPKfiS0_iiiPf,@"STO_CUDA_ENTRY STV_DEFAULT"
_Z5cdistPKfiS0_iiiPf:
.text._Z5cdistPKfiS0_iiiPf:
[----:B------:R-:W-:Y:S01]  /*0000*/  LDC R1, c[0x0][0x37c] ;  /* 0x0000df00ff017b82 */ /* 0x000fe20000000800 */
[----:B------:R-:W0:Y:S07]  /*0010*/  S2R R0, SR_TID.X ;  /* 0x0000000000007919 */ /* 0x000e2e0000002100 */
[----:B------:R-:W0:Y:S01]  /*0020*/  S2UR UR8, SR_CTAID.X ;  /* 0x00000000000879c3 */ /* 0x000e220000002500 */
[----:B------:R-:W1:Y:S01]  /*0030*/  LDCU UR4, c[0x0][0x398] ;  /* 0x00007300ff0477ac */ /* 0x000e620008000800 */
[----:B------:R-:W2:Y:S06]  /*0040*/  LDCU.64 UR6, c[0x0][0x358] ;  /* 0x00006b00ff0677ac */ /* 0x000eac0008000a00 */
[----:B------:R-:W0:Y:S08]  /*0050*/  LDC R3, c[0x0][0x388] ;  /* 0x0000e200ff037b82 */ /* 0x000e300000000800 */
[----:B------:R-:W1:Y:S08]  /*0060*/  LDC R9, c[0x0][0x3a0] ;  /* 0x0000e800ff097b82 */ /* 0x000e700000000800 */
[----:B------:R-:W3:Y:S08]  /*0070*/  LDC.64 R4, c[0x0][0x380] ;  /* 0x0000e000ff047b82 */ /* 0x000ef00000000a00 */
[----:B------:R-:W4:Y:S01]  /*0080*/  LDC.64 R6, c[0x0][0x390] ;  /* 0x0000e400ff067b82 */ /* 0x000f220000000a00 */
[----:B0-----:R-:W-:-:S02]  /*0090*/  IMAD R3, R0, R3, UR8 ;  /* 0x0000000800037e24 */ /* 0x001fc4000f8e0203 */
[----:B-1----:R-:W-:Y:S02]  /*00a0*/  IMAD R9, R0, UR4, R9 ;  /* 0x0000000400097c24 */ /* 0x002fe4000f8e0209 */
[----:B---3--:R-:W-:-:S06]  /*00b0*/  IMAD.WIDE.U32 R4, R3, 0x4, R4 ;  /* 0x0000000403047825 */ /* 0x008fcc00078e0004 */
[----:B--2---:R-:W2:Y:S01]  /*00c0*/  LDG.E R4, desc[UR6][R4.64] ;  /* 0x0000000604047981 */ /* 0x004ea2000c1e1900 */
[----:B----4-:R-:W-:-:S06]  /*00d0*/  IMAD.WIDE.U32 R6, R9, 0x4, R6 ;  /* 0x0000000409067825 */ /* 0x010fcc00078e0006 */
[----:B------:R-:W3:Y:S01]  /*00e0*/  LDG.E R7, desc[UR6][R6.64] ;  /* 0x0000000606077981 */ /* 0x000ee2000c1e1900 */
[----:B------:R-:W0:Y:S08]  /*00f0*/  S2UR UR5, SR_CgaCtaId ;  /* 0x00000000000579c3 */ /* 0x000e300000008800 */
[----:B------:R-:W1:Y:S01]  /*0100*/  LDC R3, c[0x0][0x360] ;  /* 0x0000d800ff037b82 */ /* 0x000e620000000800 */
[----:B------:R-:W-:-:S02]  /*0110*/  UMOV UR4, 0x400 ;  /* 0x0000040000047882 */ /* 0x000fc40000000000 */
[----:B0-----:R-:W-:-:S06]  /*0120*/  ULEA UR4, UR5, UR4, 0x18 ;  /* 0x0000000405047291 */ /* 0x001fcc000f8ec0ff */
[----:B------:R-:W-:Y:S02]  /*0130*/  LEA R8, R0, UR4, 0x2 ;  /* 0x0000000400087c11 */ /* 0x000fe4000f8e10ff */
[----:B-1----:R-:W-:-:S03]  /*0140*/  ISETP.GE.U32.AND P0, PT, R3, 0x2, PT ;  /* 0x000000020300780c */ /* 0x002fc60003f06070 */
[----:B------:R-:W-:-:S04]  /*0150*/  IMAD R10, R3, 0x4, R8 ;  /* 0x00000004030a7824 */ /* 0x000fc800078e0208 */
[----:B------:R-:W-:Y:S02]  /*0160*/  IMAD R11, R3, 0x4, R10 ;  /* 0x00000004030b7824 */ /* 0x000fe400078e020a */
[C---:B--2---:R-:W-:Y:S01]  /*0170*/  FMUL R9, R4.reuse, R4 ;  /* 0x0000000404097220 */ /* 0x044fe20000400000 */
[-C--:B---3--:R-:W-:Y:S01]  /*0180*/  FMUL R2, R4, R7.reuse ;  /* 0x0000000704027220 */ /* 0x088fe20000400000 */
[----:B------:R-:W-:-:S04]  /*0190*/  FMUL R4, R7, R7 ;  /* 0x0000000707047220 */ /* 0x000fc80000400000 */
[----:B------:R0:W-:Y:S04]  /*01a0*/  STS [R8], R2 ;  /* 0x0000000208007388 */ /* 0x0001e80000000800 */
[----:B------:R0:W-:Y:S04]  /*01b0*/  STS [R10], R9 ;  /* 0x000000090a007388 */ /* 0x0001e80000000800 */
[----:B------:R0:W-:Y:S01]  /*01c0*/  STS [R11], R4 ;  /* 0x000000040b007388 */ /* 0x0001e20000000800 */
[----:B------:R-:W-:Y:S06]  /*01d0*/  BAR.SYNC.DEFER_BLOCKING 0x0 ;  /* 0x0000000000007b1d */ /* 0x000fec0000010000 */
[----:B------:R-:W-:Y:S05]  /*01e0*/  @!P0 BRA `(.L_x_0) ;  /* 0x0000000000648947 */ /* 0x000fea0003800000 */
[----:B0-----:R-:W-:-:S07]  /*01f0*/  IMAD.MOV.U32 R2, RZ, RZ, R3 ;  /* 0x000000ffff027224 */ /* 0x001fce00078e0003 */
.L_x_3:
[----:B------:R-:W-:Y:S01]  /*0200*/  SHF.R.U32.HI R13, RZ, 0x1, R2 ;  /* 0x00000001ff0d7819 */ /* 0x000fe20000011602 */
[----:B------:R-:W-:Y:S03]  /*0210*/  BSSY.RECONVERGENT B0, `(.L_x_1) ;  /* 0x0000012000007945 */ /* 0x000fe60003800200 */
[----:B------:R-:W-:-:S13]  /*0220*/  ISETP.GE.U32.AND P0, PT, R0, R13, PT ;  /* 0x0000000d0000720c */ /* 0x000fda0003f06070 */
[----:B0-----:R-:W-:Y:S05]  /*0230*/  @P0 BRA `(.L_x_2) ;  /* 0x00000000003c0947 */ /* 0x001fea0003800000 */
[----:B------:R-:W-:Y:S01]  /*0240*/  LEA R4, R13, R8, 0x2 ;  /* 0x000000080d047211 */ /* 0x000fe200078e10ff */
[----:B------:R-:W-:Y:S04]  /*0250*/  LDS R6, [R8] ;  /* 0x0000000008067984 */ /* 0x000fe80000000800 */
[----:B------:R-:W0:Y:S02]  /*0260*/  LDS R5, [R4] ;  /* 0x0000000004057984 */ /* 0x000e240000000800 */
[----:B0-----:R-:W-:Y:S01]  /*0270*/  FADD R5, R5, R6 ;  /* 0x0000000605057221 */ /* 0x001fe20000000000 */
[----:B------:R-:W-:-:S04]  /*0280*/  IMAD R6, R3, 0x4, R4 ;  /* 0x0000000403067824 */ /* 0x000fc800078e0204 */
[----:B------:R-:W-:Y:S01]  /*0290*/  STS [R8], R5 ;  /* 0x0000000508007388 */ /* 0x000fe20000000800 */
[----:B------:R-:W-:-:S03]  /*02a0*/  IMAD R9, R3, 0x4, R6 ;  /* 0x0000000403097824 */ /* 0x000fc600078e0206 */
[----:B------:R-:W-:Y:S04]  /*02b0*/  LDS R7, [R6] ;  /* 0x0000000006077984 */ /* 0x000fe80000000800 */
[----:B------:R-:W0:Y:S02]  /*02c0*/  LDS R12, [R10] ;  /* 0x000000000a0c7984 */ /* 0x000e240000000800 */
[----:B0-----:R-:W-:-:S05]  /*02d0*/  FADD R7, R7, R12 ;  /* 0x0000000c07077221 */ /* 0x001fca0000000000 */
[----:B------:R-:W-:Y:S04]  /*02e0*/  STS [R10], R7 ;  /* 0x000000070a007388 */ /* 0x000fe80000000800 */
[----:B------:R-:W-:Y:S04]  /*02f0*/  LDS R9, [R9] ;  /* 0x0000000009097984 */ /* 0x000fe80000000800 */
[----:B------:R-:W0:Y:S02]  /*0300*/  LDS R12, [R11] ;  /* 0x000000000b0c7984 */ /* 0x000e240000000800 */
[----:B0-----:R-:W-:-:S05]  /*0310*/  FADD R12, R9, R12 ;  /* 0x0000000c090c7221 */ /* 0x001fca0000000000 */
[----:B------:R0:W-:Y:S02]  /*0320*/  STS [R11], R12 ;  /* 0x0000000c0b007388 */ /* 0x0001e40000000800 */
.L_x_2:
[----:B------:R-:W-:Y:S05]  /*0330*/  BSYNC.RECONVERGENT B0 ;  /* 0x0000000000007941 */ /* 0x000fea0003800200 */
.L_x_1:
[----:B------:R-:W-:Y:S01]  /*0340*/  BAR.SYNC.DEFER_BLOCKING 0x0 ;  /* 0x0000000000007b1d */ /* 0x000fe20000010000 */
[----:B------:R-:W-:Y:S02]  /*0350*/  ISETP.GT.U32.AND P0, PT, R2, 0x3, PT ;  /* 0x000000030200780c */ /* 0x000fe40003f04070 */
[----:B------:R-:W-:-:S11]  /*0360*/  MOV R2, R13 ;  /* 0x0000000d00027202 */ /* 0x000fd60000000f00 */
[----:B------:R-:W-:Y:S05]  /*0370*/  @P0 BRA `(.L_x_3) ;  /* 0xfffffffc00a00947 */ /* 0x000fea000383ffff */
.L_x_0:
[----:B------:R-:W-:-:S13]  /*0380*/  ISETP.NE.AND P0, PT, R0, RZ, PT ;  /* 0x000000ff0000720c */ /* 0x000fda0003f05270 */
[----:B------:R-:W-:Y:S05]  /*0390*/  @P0 EXIT ;  /* 0x000000000000094d */ /* 0x000fea0003800000 */
[----:B------:R-:W1:Y:S01]  /*03a0*/  S2R R5, SR_CgaCtaId ;  /* 0x0000000000057919 */ /* 0x000e620000008800 */
[----:B------:R-:W-:-:S04]  /*03b0*/  MOV R0, 0x400 ;  /* 0x0000040000007802 */ /* 0x000fc80000000f00 */
[----:B-1----:R-:W-:-:S05]  /*03c0*/  LEA R0, R5, R0, 0x18 ;  /* 0x0000000005007211 */ /* 0x002fca00078ec0ff */
[----:B------:R-:W-:Y:S02]  /*03d0*/  IMAD R6, R3, 0x4, R0 ;  /* 0x0000000403067824 */ /* 0x000fe400078e0200 */
[----:B------:R-:W-:Y:S04]  /*03e0*/  LDS R0, [R0] ;  /* 0x0000000000007984 */ /* 0x000fe80000000800 */
[----:B0-----:R-:W0:Y:S02]  /*03f0*/  LDS R2, [R6] ;  /* 0x0000000006027984 */ /* 0x001e240000000800 */
[----:B0-----:R-:W-:Y:S01]  /*0400*/  VIADD R4, R2, 0xf3000000 ;  /* 0xf300000002047836 */ /* 0x001fe20000000000 */
[----:B------:R0:W1:Y:S04]  /*0410*/  MUFU.RSQ R5, R2 ;  /* 0x0000000200057308 */ /* 0x0000680000001400 */
[----:B------:R-:W-:-:S13]  /*0420*/  ISETP.GT.U32.AND P0, PT, R4, 0x727fffff, PT ;  /* 0x727fffff0400780c */ /* 0x000fda0003f04070 */
[----:B01----:R-:W-:Y:S05]  /*0430*/  @!P0 BRA `(.L_x_4) ;  /* 0x0000000000108947 */ /* 0x003fea0003800000 */
[----:B------:R-:W-:-:S07]  /*0440*/  MOV R8, 0x460 ;  /* 0x0000046000087802 */ /* 0x000fce0000000f00 */
[----:B------:R-:W-:Y:S05]  /*0450*/  CALL.REL.NOINC `($__internal_0_$__cuda_sm20_sqrt_rn_f32_slowpath) ;  /* 0x0000000000947944 */ /* 0x000fea0003c00000 */
[----:B------:R-:W-:Y:S01]  /*0460*/  MOV R7, R2 ;  /* 0x0000000200077202 */ /* 0x000fe20000000f00 */
[----:B------:R-:W-:Y:S06]  /*0470*/  BRA `(.L_x_5) ;  /* 0x0000000000107947 */ /* 0x000fec0003800000 */
.L_x_4:
[----:B------:R-:W-:Y:S01]  /*0480*/  FMUL.FTZ R7, R2, R5 ;  /* 0x0000000502077220 */ /* 0x000fe20000410000 */
[----:B------:R-:W-:-:S03]  /*0490*/  FMUL.FTZ R5, R5, 0.5 ;  /* 0x3f00000005057820 */ /* 0x000fc60000410000 */
[----:B------:R-:W-:-:S04]  /*04a0*/  FFMA R2, -R7, R7, R2 ;  /* 0x0000000707027223 */ /* 0x000fc80000000102 */
[----:B------:R-:W-:-:S07]  /*04b0*/  FFMA R7, R2, R5, R7 ;  /* 0x0000000502077223 */ /* 0x000fce0000000007 */
.L_x_5:
[----:B------:R-:W-:-:S05]  /*04c0*/  IMAD R3, R3, 0x4, R6 ;  /* 0x0000000403037824 */ /* 0x000fca00078e0206 */
[----:B------:R-:W0:Y:S02]  /*04d0*/  LDS R2, [R3] ;  /* 0x0000000003027984 */ /* 0x000e240000000800 */
[----:B0-----:R-:W-:Y:S01]  /*04e0*/  VIADD R4, R2, 0xf3000000 ;  /* 0xf300000002047836 */ /* 0x001fe20000000000 */
[----:B------:R0:W1:Y:S04]  /*04f0*/  MUFU.RSQ R5, R2 ;  /* 0x0000000200057308 */ /* 0x0000680000001400 */
[----:B------:R-:W-:-:S13]  /*0500*/  ISETP.GT.U32.AND P0, PT, R4, 0x727fffff, PT ;  /* 0x727fffff0400780c */ /* 0x000fda0003f04070 */
[----:B01----:R-:W-:Y:S05]  /*0510*/  @!P0 BRA `(.L_x_6) ;  /* 0x00000000000c8947 */ /* 0x003fea0003800000 */
[----:B------:R-:W-:-:S07]  /*0520*/  MOV R8, 0x540 ;  /* 0x0000054000087802 */ /* 0x000fce0000000f00 */
[----:B------:R-:W-:Y:S05]  /*0530*/  CALL.REL.NOINC `($__internal_0_$__cuda_sm20_sqrt_rn_f32_slowpath) ;  /* 0x00000000005c7944 */ /* 0x000fea0003c00000 */
[----:B------:R-:W-:Y:S05]  /*0540*/  BRA `(.L_x_7) ;  /* 0x0000000000107947 */ /* 0x000fea0003800000 */
.L_x_6:
[----:B------:R-:W-:Y:S01]  /*0550*/  FMUL.FTZ R3, R2, R5 ;  /* 0x0000000502037220 */ /* 0x000fe20000410000 */
[----:B------:R-:W-:-:S03]  /*0560*/  FMUL.FTZ R5, R5, 0.5 ;  /* 0x3f00000005057820 */ /* 0x000fc60000410000 */
[----:B------:R-:W-:-:S04]  /*0570*/  FFMA R2, -R3, R3, R2 ;  /* 0x0000000303027223 */ /* 0x000fc80000000102 */
[----:B------:R-:W-:-:S07]  /*0580*/  FFMA R2, R2, R5, R3 ;  /* 0x0000000502027223 */ /* 0x000fce0000000003 */
.L_x_7:
[----:B------:R-:W-:-:S04]  /*0590*/  FMUL R9, R2, R7 ;  /* 0x0000000702097220 */ /* 0x000fc80000400000 */
[----:B------:R-:W0:Y:S08]  /*05a0*/  MUFU.RCP R2, R9 ;  /* 0x0000000900027308 */ /* 0x000e300000001000 */
[----:B------:R-:W1:Y:S01]  /*05b0*/  FCHK P0, R0, R9 ;  /* 0x0000000900007302 */ /* 0x000e620000000000 */
[----:B0-----:R-:W-:-:S04]  /*05c0*/  FFMA R3, -R9, R2, 1 ;  /* 0x3f80000009037423 */ /* 0x001fc80000000102 */
[----:B------:R-:W-:-:S04]  /*05d0*/  FFMA R3, R2, R3, R2 ;  /* 0x0000000302037223 */ /* 0x000fc80000000002 */
[----:B------:R-:W-:-:S04]  /*05e0*/  FFMA R2, R0, R3, RZ ;  /* 0x0000000300027223 */ /* 0x000fc800000000ff */
[----:B------:R-:W-:-:S04]  /*05f0*/  FFMA R4, -R9, R2, R0 ;  /* 0x0000000209047223 */ /* 0x000fc80000000100 */
[----:B------:R-:W-:Y:S01]  /*0600*/  FFMA R5, R3, R4, R2 ;  /* 0x0000000403057223 */ /* 0x000fe20000000002 */
[----:B-1----:R-:W-:Y:S06]  /*0610*/  @!P0 BRA `(.L_x_8) ;  /* 0x0000000000088947 */ /* 0x002fec0003800000 */
[----:B------:R-:W-:-:S07]  /*0620*/  MOV R2, 0x640 ;  /* 0x0000064000027802 */ /* 0x000fce0000000f00 */
[----:B------:R-:W-:Y:S05]  /*0630*/  CALL.REL.NOINC `($__internal_1_$__cuda_sm3x_div_rn_noftz_f32_slowpath) ;  /* 0x00000000007c7944 */ /* 0x000fea0003c00000 */
.L_x_8:
[----:B------:R-:W0:Y:S08]  /*0640*/  LDC R7, c[0x0][0x398] ;  /* 0x0000e600ff077b82 */ /* 0x000e300000000800 */
[----:B------:R-:W0:Y:S08]  /*0650*/  LDC R0, c[0x0][0x3a0] ;  /* 0x0000e800ff007b82 */ /* 0x000e300000000800 */
[----:B------:R-:W1:Y:S01]  /*0660*/  LDC.64 R2, c[0x0][0x3a8] ;  /* 0x0000ea00ff027b82 */ /* 0x000e620000000a00 */
[----:B0-----:R-:W-:-:S04]  /*0670*/  IMAD R7, R7, UR8, R0 ;  /* 0x0000000807077c24 */ /* 0x001fc8000f8e0200 */
[----:B-1----:R-:W-:-:S05]  /*0680*/  IMAD.WIDE.U32 R2, R7, 0x4, R2 ;  /* 0x0000000407027825 */ /* 0x002fca00078e0002 */
[----:B------:R-:W-:Y:S01]  /*0690*/  STG.E desc[UR6][R2.64], R5 ;  /* 0x0000000502007986 */ /* 0x000fe2000c101906 */
[----:B------:R-:W-:Y:S05]  /*06a0*/  EXIT ;  /* 0x000000000000794d */ /* 0x000fea0003800000 */
        .weak           $__internal_0_$__cuda_sm20_sqrt_rn_f32_slowpath
        .type           $__internal_0_$__cuda_sm20_sqrt_rn_f32_slowpath,@function
        .size           $__internal_0_$__cuda_sm20_sqrt_rn_f32_slowpath,($__internal_1_$__cuda_sm3x_div_rn_noftz_f32_slowpath - $__internal_0_$__cuda_sm20_sqrt_rn_f32_slowpath)
$__internal_0_$__cuda_sm20_sqrt_rn_f32_slowpath:
[----:B------:R-:W-:-:S13]  /*06b0*/  LOP3.LUT P0, RZ, R2, 0x7fffffff, RZ, 0xc0, !PT ;  /* 0x7fffffff02ff7812 */ /* 0x000fda000780c0ff */
[----:B------:R-:W-:Y:S01]  /*06c0*/  @!P0 MOV R4, R2 ;  /* 0x0000000200048202 */ /* 0x000fe20000000f00 */
[----:B------:R-:W-:Y:S06]  /*06d0*/  @!P0 BRA `(.L_x_9) ;  /* 0x0000000000448947 */ /* 0x000fec0003800000 */
[----:B------:R-:W-:-:S13]  /*06e0*/  FSETP.GEU.FTZ.AND P0, PT, R2, RZ, PT ;  /* 0x000000ff0200720b */ /* 0x000fda0003f1e000 */
[----:B------:R-:W-:Y:S01]  /*06f0*/  @!P0 IMAD.MOV.U32 R4, RZ, RZ, 0x7fffffff ;  /* 0x7fffffffff048424 */ /* 0x000fe200078e00ff */
[----:B------:R-:W-:Y:S06]  /*0700*/  @!P0 BRA `(.L_x_9) ;  /* 0x0000000000388947 */ /* 0x000fec0003800000 */
[----:B------:R-:W-:-:S13]  /*0710*/  FSETP.GTU.FTZ.AND P0, PT, |R2|, +INF , PT ;  /* 0x7f8000000200780b */ /* 0x000fda0003f1c200 */
[----:B------:R-:W-:Y:S01]  /*0720*/  @P0 FADD.FTZ R4, R2, 1 ;  /* 0x3f80000002040421 */ /* 0x000fe20000010000 */
[----:B------:R-:W-:Y:S06]  /*0730*/  @P0 BRA `(.L_x_9) ;  /* 0x00000000002c0947 */ /* 0x000fec0003800000 */
[----:B------:R-:W-:-:S13]  /*0740*/  FSETP.NEU.FTZ.AND P0, PT, |R2|, +INF , PT ;  /* 0x7f8000000200780b */ /* 0x000fda0003f1d200 */
[----:B------:R-:W-:Y:S01]  /*0750*/  @!P0 IMAD.MOV.U32 R4, RZ, RZ, R2 ;  /* 0x000000ffff048224 */ /* 0x000fe200078e0002 */
[----:B------:R-:W-:Y:S06]  /*0760*/  @!P0 BRA `(.L_x_9) ;  /* 0x0000000000208947 */ /* 0x000fec0003800000 */
[----:B------:R-:W-:-:S04]  /*0770*/  FFMA R2, R2, 1.84467440737095516160e+19, RZ ;  /* 0x5f80000002027823 */ /* 0x000fc800000000ff */
[----:B------:R-:W0:Y:S02]  /*0780*/  MUFU.RSQ R5, R2 ;  /* 0x0000000200057308 */ /* 0x000e240000001400 */
[----:B0-----:R-:W-:Y:S01]  /*0790*/  FMUL.FTZ R9, R2, R5 ;  /* 0x0000000502097220 */ /* 0x001fe20000410000 */
[----:B------:R-:W-:-:S03]  /*07a0*/  FMUL.FTZ R5, R5, 0.5 ;  /* 0x3f00000005057820 */ /* 0x000fc60000410000 */
[----:B------:R-:W-:-:S04]  /*07b0*/  FADD.FTZ R4, -R9, -RZ ;  /* 0x800000ff09047221 */ /* 0x000fc80000010100 */
[----:B------:R-:W-:-:S04]  /*07c0*/  FFMA R4, R9, R4, R2 ;  /* 0x0000000409047223 */ /* 0x000fc80000000002 */
[----:B------:R-:W-:-:S04]  /*07d0*/  FFMA R4, R4, R5, R9 ;  /* 0x0000000504047223 */ /* 0x000fc80000000009 */
[----:B------:R-:W-:-:S07]  /*07e0*/  FMUL.FTZ R4, R4, 2.3283064365386962891e-10 ;  /* 0x2f80000004047820 */ /* 0x000fce0000410000 */
.L_x_9:
[----:B------:R-:W-:Y:S01]  /*07f0*/  MOV R2, R4 ;  /* 0x0000000400027202 */ /* 0x000fe20000000f00 */
[----:B------:R-:W-:Y:S02]  /*0800*/  IMAD.MOV.U32 R4, RZ, RZ, R8 ;  /* 0x000000ffff047224 */ /* 0x000fe400078e0008 */
[----:B------:R-:W-:-:S04]  /*0810*/  IMAD.MOV.U32 R5, RZ, RZ, 0x0 ;  /* 0x00000000ff057424 */ /* 0x000fc800078e00ff */
[----:B------:R-:W-:Y:S05]  /*0820*/  RET.REL.NODEC R4 `(_Z5cdistPKfiS0_iiiPf) ;  /* 0xfffffff404f47950 */ /* 0x000fea0003c3ffff */
        .weak           $__internal_1_$__cuda_sm3x_div_rn_noftz_f32_slowpath
        .type           $__internal_1_$__cuda_sm3x_div_rn_noftz_f32_slowpath,@function
        .size           $__internal_1_$__cuda_sm3x_div_rn_noftz_f32_slowpath,(.L_x_20 - $__internal_1_$__cuda_sm3x_div_rn_noftz_f32_slowpath)
$__internal_1_$__cuda_sm3x_div_rn_noftz_f32_slowpath:
[----:B------:R-:W-:Y:S01]  /*0830*/  SHF.R.U32.HI R4, RZ, 0x17, R9 ;  /* 0x00000017ff047819 */ /* 0x000fe20000011609 */
[--C-:B------:R-:W-:Y:S01]  /*0840*/  IMAD.MOV.U32 R5, RZ, RZ, R0.reuse ;  /* 0x000000ffff057224 */ /* 0x100fe200078e0000 */
[----:B------:R-:W-:Y:S02]  /*0850*/  SHF.R.U32.HI R3, RZ, 0x17, R0 ;  /* 0x00000017ff037819 */ /* 0x000fe40000011600 */
[----:B------:R-:W-:Y:S02]  /*0860*/  LOP3.LUT R13, R4, 0xff, RZ, 0xc0, !PT ;  /* 0x000000ff040d7812 */ /* 0x000fe400078ec0ff */
[----:B------:R-:W-:Y:S02]  /*0870*/  LOP3.LUT R4, R3, 0xff, RZ, 0xc0, !PT ;  /* 0x000000ff03047812 */ /* 0x000fe400078ec0ff */
[----:B------:R-:W-:Y:S02]  /*0880*/  IADD3 R10, PT, PT, R13, -0x1, RZ ;  /* 0xffffffff0d0a7810 */ /* 0x000fe40007ffe0ff */
[----:B------:R-:W-:Y:S01]  /*0890*/  MOV R6, R9 ;  /* 0x0000000900067202 */ /* 0x000fe20000000f00 */
[----:B------:R-:W-:Y:S01]  /*08a0*/  VIADD R8, R4, 0xffffffff ;  /* 0xffffffff04087836 */ /* 0x000fe20000000000 */
[----:B------:R-:W-:-:S04]  /*08b0*/  ISETP.GT.U32.AND P0, PT, R10, 0xfd, PT ;  /* 0x000000fd0a00780c */ /* 0x000fc80003f04070 */
[----:B------:R-:W-:-:S13]  /*08c0*/  ISETP.GT.U32.OR P0, PT, R8, 0xfd, P0 ;  /* 0x000000fd0800780c */ /* 0x000fda0000704470 */
[----:B------:R-:W-:Y:S01]  /*08d0*/  @!P0 IMAD.MOV.U32 R7, RZ, RZ, RZ ;  /* 0x000000ffff078224 */ /* 0x000fe200078e00ff */
[----:B------:R-:W-:Y:S06]  /*08e0*/  @!P0 BRA `(.L_x_10) ;  /* 0x0000000000608947 */ /* 0x000fec0003800000 */
[----:B------:R-:W-:Y:S01]  /*08f0*/  FSETP.GTU.FTZ.AND P0, PT, |R0|, +INF , PT ;  /* 0x7f8000000000780b */ /* 0x000fe20003f1c200 */
[----:B------:R-:W-:Y:S01]  /*0900*/  IMAD.MOV.U32 R3, RZ, RZ, R9 ;  /* 0x000000ffff037224 */ /* 0x000fe200078e0009 */
[----:B------:R-:W-:-:S04]  /*0910*/  FSETP.GTU.FTZ.AND P1, PT, |R9|, +INF , PT ;  /* 0x7f8000000900780b */ /* 0x000fc80003f3c200 */
[----:B------:R-:W-:-:S13]  /*0920*/  PLOP3.LUT P0, PT, P0, P1, PT, 0xf8, 0x8f ;  /* 0x00000000008f781c */ /* 0x000fda0000703f70 */
[----:B------:R-:W-:Y:S05]  /*0930*/  @P0 BRA `(.L_x_11) ;  /* 0x0000000400440947 */ /* 0x000fea0003800000 */
[----:B------:R-:W-:-:S13]  /*0940*/  LOP3.LUT P0, RZ, R6, 0x7fffffff, R5, 0xc8, !PT ;  /* 0x7fffffff06ff7812 */ /* 0x000fda000780c805 */
[----:B------:R-:W-:Y:S05]  /*0950*/  @!P0 BRA `(.L_x_12) ;  /* 0x0000000400348947 */ /* 0x000fea0003800000 */
[C---:B------:R-:W-:Y:S02]  /*0960*/  FSETP.NEU.FTZ.AND P2, PT, |R0|.reuse, +INF , PT ;  /* 0x7f8000000000780b */ /* 0x040fe40003f5d200 */
[----:B------:R-:W-:Y:S02]  /*0970*/  FSETP.NEU.FTZ.AND P1, PT, |R3|, +INF , PT ;  /* 0x7f8000000300780b */ /* 0x000fe40003f3d200 */
[----:B------:R-:W-:-:S11]  /*0980*/  FSETP.NEU.FTZ.AND P0, PT, |R0|, +INF , PT ;  /* 0x7f8000000000780b */ /* 0x000fd60003f1d200 */
[----:B------:R-:W-:Y:S05]  /*0990*/  @!P1 BRA !P2, `(.L_x_12) ;  /* 0x0000000400249947 */ /* 0x000fea0005000000 */
[----:B------:R-:W-:-:S04]  /*09a0*/  LOP3.LUT P2, RZ, R5, 0x7fffffff, RZ, 0xc0, !PT ;  /* 0x7fffffff05ff7812 */ /* 0x000fc8000784c0ff */
[----:B------:R-:W-:-:S13]  /*09b0*/  PLOP3.LUT P1, PT, P1, P2, PT, 0x2f, 0xf2 ;  /* 0x0000000000f2781c */ /* 0x000fda0000f24577 */
[----:B------:R-:W-:Y:S05]  /*09c0*/  @P1 BRA `(.L_x_13) ;  /* 0x0000000400101947 */ /* 0x000fea0003800000 */
[----:B------:R-:W-:-:S04]  /*09d0*/  LOP3.LUT P1, RZ, R6, 0x7fffffff, RZ, 0xc0, !PT ;  /* 0x7fffffff06ff7812 */ /* 0x000fc8000782c0ff */
[----:B------:R-:W-:-:S13]  /*09e0*/  PLOP3.LUT P0, PT, P0, P1, PT, 0x2f, 0xf2 ;  /* 0x0000000000f2781c */ /* 0x000fda0000702577 */
[----:B------:R-:W-:Y:S05]  /*09f0*/  @P0 BRA `(.L_x_14) ;  /* 0x0000000000f80947 */ /* 0x000fea0003800000 */
[----:B------:R-:W-:Y:S02]  /*0a00*/  ISETP.GE.AND P0, PT, R8, RZ, PT ;  /* 0x000000ff0800720c */ /* 0x000fe40003f06270 */
[----:B------:R-:W-:-:S11]  /*0a10*/  ISETP.GE.AND P1, PT, R10, RZ, PT ;  /* 0x000000ff0a00720c */ /* 0x000fd60003f26270 */
[----:B------:R-:W-:Y:S01]  /*0a20*/  @P0 MOV R7, RZ ;  /* 0x000000ff00070202 */ /* 0x000fe20000000f00 */
[----:B------:R-:W-:Y:S02]  /*0a30*/  @!P0 IMAD.MOV.U32 R7, RZ, RZ, -0x40 ;  /* 0xffffffc0ff078424 */ /* 0x000fe400078e00ff */
[----:B------:R-:W-:Y:S01]  /*0a40*/  @!P0 FFMA R5, R0, 1.84467440737095516160e+19, RZ ;  /* 0x5f80000000058823 */ /* 0x000fe200000000ff */
[----:B------:R-:W-:Y:S01]  /*0a50*/  @!P1 FFMA R6, R3, 1.84467440737095516160e+19, RZ ;  /* 0x5f80000003069823 */ /* 0x000fe200000000ff */
[----:B------:R-:W-:-:S07]  /*0a60*/  @!P1 VIADD R7, R7, 0x40 ;  /* 0x0000004007079836 */ /* 0x000fce0000000000 */
.L_x_10:
[----:B------:R-:W-:Y:S01]  /*0a70*/  LEA R3, R13, 0xc0800000, 0x17 ;  /* 0xc08000000d037811 */ /* 0x000fe200078eb8ff */
[----:B------:R-:W-:-:S03]  /*0a80*/  VIADD R4, R4, 0xffffff81 ;  /* 0xffffff8104047836 */ /* 0x000fc60000000000 */
[----:B------:R-:W-:Y:S01]  /*0a90*/  IADD3 R3, PT, PT, -R3, R6, RZ ;  /* 0x0000000603037210 */ /* 0x000fe20007ffe1ff */
[C---:B------:R-:W-:Y:S01]  /*0aa0*/  IMAD R0, R4.reuse, -0x800000, R5 ;  /* 0xff80000004007824 */ /* 0x040fe200078e0205 */
[----:B------:R-:W-:Y:S02]  /*0ab0*/  IADD3 R4, PT, PT, R4, 0x7f, -R13 ;  /* 0x0000007f04047810 */ /* 0x000fe40007ffe80d */
[----:B------:R-:W0:Y:S01]  /*0ac0*/  MUFU.RCP R6, R3 ;  /* 0x0000000300067308 */ /* 0x000e220000001000 */
[----:B------:R-:W-:Y:S02]  /*0ad0*/  FADD.FTZ R9, -R3, -RZ ;  /* 0x800000ff03097221 */ /* 0x000fe40000010100 */
[----:B------:R-:W-:Y:S02]  /*0ae0*/  IMAD.IADD R4, R4, 0x1, R7 ;  /* 0x0000000104047824 */ /* 0x000fe400078e0207 */
[----:B0-----:R-:W-:-:S04]  /*0af0*/  FFMA R11, R6, R9, 1 ;  /* 0x3f800000060b7423 */ /* 0x001fc80000000009 */
[----:B------:R-:W-:-:S04]  /*0b00*/  FFMA R8, R6, R11, R6 ;  /* 0x0000000b06087223 */ /* 0x000fc80000000006 */
[----:B------:R-:W-:-:S04]  /*0b10*/  FFMA R5, R0, R8, RZ ;  /* 0x0000000800057223 */ /* 0x000fc800000000ff */
[----:B------:R-:W-:-:S04]  /*0b20*/  FFMA R6, R9, R5, R0 ;  /* 0x0000000509067223 */ /* 0x000fc80000000000 */
[----:B------:R-:W-:-:S04]  /*0b30*/  FFMA R11, R8, R6, R5 ;  /* 0x00000006080b7223 */ /* 0x000fc80000000005 */
[----:B------:R-:W-:-:S04]  /*0b40*/  FFMA R6, R9, R11, R0 ;  /* 0x0000000b09067223 */ /* 0x000fc80000000000 */
[----:B------:R-:W-:-:S05]  /*0b50*/  FFMA R5, R8, R6, R11 ;  /* 0x0000000608057223 */ /* 0x000fca000000000b */
[----:B------:R-:W-:-:S04]  /*0b60*/  SHF.R.U32.HI R0, RZ, 0x17, R5 ;  /* 0x00000017ff007819 */ /* 0x000fc80000011605 */
[----:B------:R-:W-:-:S04]  /*0b70*/  LOP3.LUT R0, R0, 0xff, RZ, 0xc0, !PT ;  /* 0x000000ff00007812 */ /* 0x000fc800078ec0ff */
[----:B------:R-:W-:-:S05]  /*0b80*/  IADD3 R9, PT, PT, R0, R4, RZ ;  /* 0x0000000400097210 */ /* 0x000fca0007ffe0ff */
[----:B------:R-:W-:-:S05]  /*0b90*/  VIADD R0, R9, 0xffffffff ;  /* 0xffffffff09007836 */ /* 0x000fca0000000000 */
[----:B------:R-:W-:-:S13]  /*0ba0*/  ISETP.GE.U32.AND P0, PT, R0, 0xfe, PT ;  /* 0x000000fe0000780c */ /* 0x000fda0003f06070 */
[----:B------:R-:W-:Y:S05]  /*0bb0*/  @!P0 BRA `(.L_x_15) ;  /* 0x0000000000808947 */ /* 0x000fea0003800000 */
[----:B------:R-:W-:-:S13]  /*0bc0*/  ISETP.GT.AND P0, PT, R9, 0xfe, PT ;  /* 0x000000fe0900780c */ /* 0x000fda0003f04270 */
[----:B------:R-:W-:Y:S05]  /*0bd0*/  @P0 BRA `(.L_x_16) ;  /* 0x00000000006c0947 */ /* 0x000fea0003800000 */
[----:B------:R-:W-:-:S13]  /*0be0*/  ISETP.GE.AND P0, PT, R9, 0x1, PT ;  /* 0x000000010900780c */ /* 0x000fda0003f06270 */
[----:B------:R-:W-:Y:S05]  /*0bf0*/  @P0 BRA `(.L_x_17) ;  /* 0x0000000000980947 */ /* 0x000fea0003800000 */
[----:B------:R-:W-:Y:S02]  /*0c00*/  ISETP.GE.AND P0, PT, R9, -0x18, PT ;  /* 0xffffffe80900780c */ /* 0x000fe40003f06270 */
[----:B------:R-:W-:-:S11]  /*0c10*/  LOP3.LUT R5, R5, 0x80000000, RZ, 0xc0, !PT ;  /* 0x8000000005057812 */ /* 0x000fd600078ec0ff */
[----:B------:R-:W-:Y:S05]  /*0c20*/  @!P0 BRA `(.L_x_17) ;  /* 0x00000000008c8947 */ /* 0x000fea0003800000 */
[CCC-:B------:R-:W-:Y:S01]  /*0c30*/  FFMA.RZ R0, R8.reuse, R6.reuse, R11.reuse ;  /* 0x0000000608007223 */ /* 0x1c0fe2000000c00b */
[C---:B------:R-:W-:Y:S02]  /*0c40*/  VIADD R7, R9.reuse, 0x20 ;  /* 0x0000002009077836 */ /* 0x040fe40000000000 */
[-CC-:B------:R-:W-:Y:S01]  /*0c50*/  FFMA.RM R3, R8, R6.reuse, R11.reuse ;  /* 0x0000000608037223 */ /* 0x180fe2000000400b */
[C---:B------:R-:W-:Y:S02]  /*0c60*/  ISETP.NE.AND P2, PT, R9.reuse, RZ, PT ;  /* 0x000000ff0900720c */ /* 0x040fe40003f45270 */
[----:B------:R-:W-:Y:S01]  /*0c70*/  LOP3.LUT R4, R0, 0x7fffff, RZ, 0xc0, !PT ;  /* 0x007fffff00047812 */ /* 0x000fe200078ec0ff */
[----:B------:R-:W-:Y:S01]  /*0c80*/  FFMA.RP R0, R8, R6, R11 ;  /* 0x0000000608007223 */ /* 0x000fe2000000800b */
[----:B------:R-:W-:Y:S02]  /*0c90*/  ISETP.NE.AND P1, PT, R9, RZ, PT ;  /* 0x000000ff0900720c */ /* 0x000fe40003f25270 */
[----:B------:R-:W-:-:S02]  /*0ca0*/  LOP3.LUT R4, R4, 0x800000, RZ, 0xfc, !PT ;  /* 0x0080000004047812 */ /* 0x000fc400078efcff */
[----:B------:R-:W-:Y:S02]  /*0cb0*/  IADD3 R6, PT, PT, -R9, RZ, RZ ;  /* 0x000000ff09067210 */ /* 0x000fe40007ffe1ff */
[----:B------:R-:W-:Y:S02]  /*0cc0*/  SHF.L.U32 R7, R4, R7, RZ ;  /* 0x0000000704077219 */ /* 0x000fe400000006ff */
[----:B------:R-:W-:Y:S02]  /*0cd0*/  FSETP.NEU.FTZ.AND P0, PT, R0, R3, PT ;  /* 0x000000030000720b */ /* 0x000fe40003f1d000 */
[----:B------:R-:W-:Y:S02]  /*0ce0*/  SEL R3, R6, RZ, P2 ;  /* 0x000000ff06037207 */ /* 0x000fe40001000000 */
[----:B------:R-:W-:Y:S02]  /*0cf0*/  ISETP.NE.AND P1, PT, R7, RZ, P1 ;  /* 0x000000ff0700720c */ /* 0x000fe40000f25270 */
[----:B------:R-:W-:-:S02]  /*0d00*/  SHF.R.U32.HI R3, RZ, R3, R4 ;  /* 0x00000003ff037219 */ /* 0x000fc40000011604 */
[----:B------:R-:W-:Y:S02]  /*0d10*/  PLOP3.LUT P0, PT, P0, P1, PT, 0xf8, 0x8f ;  /* 0x00000000008f781c */ /* 0x000fe40000703f70 */
[----:B------:R-:W-:Y:S02]  /*0d20*/  SHF.R.U32.HI R7, RZ, 0x1, R3 ;  /* 0x00000001ff077819 */ /* 0x000fe40000011603 */
[----:B------:R-:W-:-:S04]  /*0d30*/  SEL R0, RZ, 0x1, !P0 ;  /* 0x00000001ff007807 */ /* 0x000fc80004000000 */
[----:B------:R-:W-:-:S04]  /*0d40*/  LOP3.LUT R0, R0, 0x1, R7, 0xf8, !PT ;  /* 0x0000000100007812 */ /* 0x000fc800078ef807 */
[----:B------:R-:W-:-:S05]  /*0d50*/  LOP3.LUT R0, R0, R3, RZ, 0xc0, !PT ;  /* 0x0000000300007212 */ /* 0x000fca00078ec0ff */
[----:B------:R-:W-:-:S05]  /*0d60*/  IMAD.IADD R0, R7, 0x1, R0 ;  /* 0x0000000107007824 */ /* 0x000fca00078e0200 */
[----:B------:R-:W-:Y:S01]  /*0d70*/  LOP3.LUT R5, R0, R5, RZ, 0xfc, !PT ;  /* 0x0000000500057212 */ /* 0x000fe200078efcff */
[----:B------:R-:W-:Y:S06]  /*0d80*/  BRA `(.L_x_17) ;  /* 0x0000000000347947 */ /* 0x000fec0003800000 */
.L_x_16:
[----:B------:R-:W-:-:S04]  /*0d90*/  LOP3.LUT R5, R5, 0x80000000, RZ, 0xc0, !PT ;  /* 0x8000000005057812 */ /* 0x000fc800078ec0ff */
[----:B------:R-:W-:Y:S01]  /*0da0*/  LOP3.LUT R5, R5, 0x7f800000, RZ, 0xfc, !PT ;  /* 0x7f80000005057812 */ /* 0x000fe200078efcff */
[----:B------:R-:W-:Y:S06]  /*0db0*/  BRA `(.L_x_17) ;  /* 0x0000000000287947 */ /* 0x000fec0003800000 */
.L_x_15:
[----:B------:R-:W-:Y:S01]  /*0dc0*/  IMAD R5, R4, 0x800000, R5 ;  /* 0x0080000004057824 */ /* 0x000fe200078e0205 */
[----:B------:R-:W-:Y:S06]  /*0dd0*/  BRA `(.L_x_17) ;  /* 0x0000000000207947 */ /* 0x000fec0003800000 */
.L_x_14:
[----:B------:R-:W-:-:S04]  /*0de0*/  LOP3.LUT R5, R6, 0x80000000, R5, 0x48, !PT ;  /* 0x8000000006057812 */ /* 0x000fc800078e4805 */
[----:B------:R-:W-:Y:S01]  /*0df0*/  LOP3.LUT R5, R5, 0x7f800000, RZ, 0xfc, !PT ;  /* 0x7f80000005057812 */ /* 0x000fe200078efcff */
[----:B------:R-:W-:Y:S06]  /*0e00*/  BRA `(.L_x_17) ;  /* 0x0000000000147947 */ /* 0x000fec0003800000 */
.L_x_13:
[----:B------:R-:W-:Y:S01]  /*0e10*/  LOP3.LUT R5, R6, 0x80000000, R5, 0x48, !PT ;  /* 0x8000000006057812 */ /* 0x000fe200078e4805 */
[----:B------:R-:W-:Y:S06]  /*0e20*/  BRA `(.L_x_17) ;  /* 0x00000000000c7947 */ /* 0x000fec0003800000 */
.L_x_12:
[----:B------:R-:W0:Y:S01]  /*0e30*/  MUFU.RSQ R5, -QNAN ;  /* 0xffc0000000057908 */ /* 0x000e220000001400 */
[----:B------:R-:W-:Y:S05]  /*0e40*/  BRA `(.L_x_17) ;  /* 0x0000000000047947 */ /* 0x000fea0003800000 */
.L_x_11:
[----:B------:R-:W-:-:S07]  /*0e50*/  FADD.FTZ R5, R0, R3 ;  /* 0x0000000300057221 */ /* 0x000fce0000010000 */
.L_x_17:
[----:B------:R-:W-:-:S04]  /*0e60*/  HFMA2 R3, -RZ, RZ, 0, 0 ;  /* 0x00000000ff037431 */ /* 0x000fc800000001ff */
[----:B0-----:R-:W-:Y:S05]  /*0e70*/  RET.REL.NODEC R2 `(_Z5cdistPKfiS0_iiiPf) ;  /* 0xfffffff002607950 */ /* 0x001fea0003c3ffff */
.L_x_18:
[----:B------:R-:W-:-:S00]  /*0e80*/  BRA `(.L_x_18) ;  /* 0xfffffffc00fc7947 */ /* 0x000fc0000383ffff */
[----:B------:R-:W-:-:S00]  /*0e90*/  NOP ;  /* 0x0000000000007918 */ /* 0x000fc00000000000 */
        /* <DEDUP_REMOVED lines=14> */
.L_x_20:


//--------------------- .nv.shared._Z5cdistPKfiS0_iiiPf --------------------------
	.section	.nv.shared._Z5cdistPKfiS0_iiiPf,"aw",@nobits
	.sectionflags	@""
	.align	16
	.zero		1024


//--------------------- .nv.shared.reserved.0     --------------------------
	.section	.nv.shared.reserved.0,"aw",@nobits
	.weak		__nv_reservedSMEM_offset_0_alias
	.size		__nv_reservedSMEM_offset_0_alias, 0, 64
	.other		__nv_reservedSMEM_offset_0_alias,@"STO_CUDA_RESERVED_SHARED STV_DEFAULT"
__nv_reservedSMEM_offset_0_alias:
	.zero		0
	.zero		64


//--------------------- .nv.constant0._Z5cdistPKfiS0_iiiPf --------------------------
	.section	.nv.constant0._Z5cdistPKfiS0_iiiPf,"a",@progbits
	.sectionflags	@""
	.align	4
.nv.constant0._Z5cdistPKfiS0_iiiPf:
	.zero		944


//--------------------- SYMBOLS --------------------------

	.type		.nv.reservedSmem.offset0,@object
	.size		.nv.reservedSmem.offset0,0x4
	.type		.nv.reservedSmem.cap,@object
	.size		.nv.reservedSmem.cap,0x4
